//
// Generated by NVIDIA NVVM Compiler
//
// Compiler Build ID: CL-36424714
// Cuda compilation tools, release 13.0, V13.0.88
// Based on NVVM 20.0.0
//

.version 9.0
.target sm_100
.address_size 64

	// .globl	_Z20gpu_matrix_transposePA3000_iPA1000_i
.global .attribute(.managed) .align 4 .b8 matrix[12000000];
.global .attribute(.managed) .align 4 .b8 gpu_result[12000000];
.global .attribute(.managed) .align 4 .b8 cpu_result[12000000];
// _ZZ27gpu_shared_matrix_transposePA3000_iPA1000_iE10shared_tmp has been demoted

.visible .entry _Z20gpu_matrix_transposePA3000_iPA1000_i(
	.param .u64 .ptr .align 1 _Z20gpu_matrix_transposePA3000_iPA1000_i_param_0,
	.param .u64 .ptr .align 1 _Z20gpu_matrix_transposePA3000_iPA1000_i_param_1
)
{
	.reg .pred 	%p<4>;
	.reg .b32 	%r<11>;
	.reg .b64 	%rd<13>;

	ld.param.u64 	%rd1, [_Z20gpu_matrix_transposePA3000_iPA1000_i_param_0];
	ld.param.u64 	%rd2, [_Z20gpu_matrix_transposePA3000_iPA1000_i_param_1];
	mov.u32 	%r3, %tid.x;
	mov.u32 	%r4, %ntid.x;
	mov.u32 	%r5, %ctaid.x;
	mad.lo.s32 	%r1, %r4, %r5, %r3;
	mov.u32 	%r6, %tid.y;
	mov.u32 	%r7, %ntid.y;
	mov.u32 	%r8, %ctaid.y;
	mad.lo.s32 	%r9, %r7, %r8, %r6;
	setp.gt.s32 	%p1, %r1, 2999;
	setp.gt.u32 	%p2, %r9, 999;
	or.pred  	%p3, %p1, %p2;
	@%p3 bra 	$L__BB0_2;
	cvta.to.global.u64 	%rd3, %rd1;
	cvta.to.global.u64 	%rd4, %rd2;
	mul.wide.u32 	%rd5, %r9, 12000;
	add.s64 	%rd6, %rd3, %rd5;
	mul.wide.s32 	%rd7, %r1, 4;
	add.s64 	%rd8, %rd6, %rd7;
	ld.global.u32 	%r10, [%rd8];
	mul.wide.s32 	%rd9, %r1, 4000;
	add.s64 	%rd10, %rd4, %rd9;
	mul.wide.u32 	%rd11, %r9, 4;
	add.s64 	%rd12, %rd10, %rd11;
	st.global.u32 	[%rd12], %r10;
$L__BB0_2:
	ret;

}
	// .globl	_Z27gpu_shared_matrix_transposePA3000_iPA1000_i
.visible .entry _Z27gpu_shared_matrix_transposePA3000_iPA1000_i(
	.param .u64 .ptr .align 1 _Z27gpu_shared_matrix_transposePA3000_iPA1000_i_param_0,
	.param .u64 .ptr .align 1 _Z27gpu_shared_matrix_transposePA3000_iPA1000_i_param_1
)
{
	.reg .pred 	%p<7>;
	.reg .b32 	%r<24>;
	.reg .b64 	%rd<13>;
	// demoted variable
	.shared .align 4 .b8 _ZZ27gpu_shared_matrix_transposePA3000_iPA1000_iE10shared_tmp[4356];
	ld.param.u64 	%rd1, [_Z27gpu_shared_matrix_transposePA3000_iPA1000_i_param_0];
	ld.param.u64 	%rd2, [_Z27gpu_shared_matrix_transposePA3000_iPA1000_i_param_1];
	mov.u32 	%r1, %tid.y;
	mov.u32 	%r9, %ntid.y;
	mov.u32 	%r10, %ctaid.y;
	mul.lo.s32 	%r2, %r9, %r10;
	add.s32 	%r11, %r2, %r1;
	mov.u32 	%r4, %tid.x;
	mov.u32 	%r12, %ntid.x;
	mov.u32 	%r13, %ctaid.x;
	mul.lo.s32 	%r5, %r12, %r13;
	add.s32 	%r6, %r5, %r4;
	setp.gt.s32 	%p1, %r6, 2999;
	setp.gt.u32 	%p2, %r11, 999;
	or.pred  	%p3, %p1, %p2;
	@%p3 bra 	$L__BB1_2;
	cvta.to.global.u64 	%rd3, %rd1;
	mul.wide.u32 	%rd4, %r11, 12000;
	add.s64 	%rd5, %rd3, %rd4;
	mul.wide.s32 	%rd6, %r6, 4;
	add.s64 	%rd7, %rd5, %rd6;
	ld.global.u32 	%r14, [%rd7];
	mov.u32 	%r15, _ZZ27gpu_shared_matrix_transposePA3000_iPA1000_iE10shared_tmp;
	mad.lo.s32 	%r16, %r1, 132, %r15;
	shl.b32 	%r17, %r4, 2;
	add.s32 	%r18, %r16, %r17;
	st.shared.u32 	[%r18], %r14;
$L__BB1_2:
	bar.sync 	0;
	add.s32 	%r7, %r2, %r4;
	add.s32 	%r8, %r5, %r1;
	setp.gt.u32 	%p4, %r7, 999;
	setp.gt.s32 	%p5, %r8, 2999;
	or.pred  	%p6, %p4, %p5;
	@%p6 bra 	$L__BB1_4;
	mov.u32 	%r19, _ZZ27gpu_shared_matrix_transposePA3000_iPA1000_iE10shared_tmp;
	mad.lo.s32 	%r20, %r4, 132, %r19;
	shl.b32 	%r21, %r1, 2;
	add.s32 	%r22, %r20, %r21;
	ld.shared.u32 	%r23, [%r22];
	cvta.to.global.u64 	%rd8, %rd2;
	mul.wide.s32 	%rd9, %r8, 4000;
	add.s64 	%rd10, %rd8, %rd9;
	mul.wide.u32 	%rd11, %r7, 4;
	add.s64 	%rd12, %rd10, %rd11;
	st.global.u32 	[%rd12], %r23;
$L__BB1_4:
	ret;

}


// ===== COMPILED SASS (sm_100) =====

	.target	sm_100

	.elftype	@"ET_EXEC"


//--------------------- .note.nv.tkinfo           --------------------------
	.section	.note.nv.tkinfo,"",@"SHT_NOTE"
	.sectionflags	@"SHF_NOTE_NV_TKINFO"
	.tkinfo
        /*0018*/ 	.word	0x00000002
        /*0030*/ 	.string	""
        /*0030*/ 	.string	"ptxas"
        /*0030*/ 	.string	"Cuda compilation tools, release 13.0, V13.0.88"
        /*0030*/ 	.string	"Build cuda_13.0.r13.0/compiler.36424714_0"
        /*0030*/ 	.string	"-arch sm_100 -m 64 "



//--------------------- .note.nv.cuinfo           --------------------------
	.section	.note.nv.cuinfo,"",@"SHT_NOTE"
	.sectionflags	@"SHF_NOTE_NV_CUINFO"
        /*0018*/ 	.short	0x0002
        /*001a*/ 	.short	0x0064
        /*001c*/ 	.short	0x0082
	.zero		2


//--------------------- .nv.info                  --------------------------
	.section	.nv.info,"",@"SHT_CUDA_INFO"
	.align	4


	//----- nvinfo : EIATTR_REGCOUNT
	.align		4
        /*0000*/ 	.byte	0x04, 0x2f
        /*0002*/ 	.short	(.L_4 - .L_3)
	.align		4
.L_3:
        /*0004*/ 	.word	index@(_Z20gpu_matrix_transposePA3000_iPA1000_i)
        /*0008*/ 	.word	0x0000000c


	//----- nvinfo : EIATTR_FRAME_SIZE
	.align		4
.L_4:
        /*000c*/ 	.byte	0x04, 0x11
        /*000e*/ 	.short	(.L_6 - .L_5)
	.align		4
.L_5:
        /*0010*/ 	.word	index@(_Z20gpu_matrix_transposePA3000_iPA1000_i)
        /*0014*/ 	.word	0x00000000


	//----- nvinfo : EIATTR_REGCOUNT
	.align		4
.L_6:
        /*0018*/ 	.byte	0x04, 0x2f
        /*001a*/ 	.short	(.L_8 - .L_7)
	.align		4
.L_7:
        /*001c*/ 	.word	index@(_Z27gpu_shared_matrix_transposePA3000_iPA1000_i)
        /*0020*/ 	.word	0x00000010


	//----- nvinfo : EIATTR_FRAME_SIZE
	.align		4
.L_8:
        /*0024*/ 	.byte	0x04, 0x11
        /*0026*/ 	.short	(.L_10 - .L_9)
	.align		4
.L_9:
        /*0028*/ 	.word	index@(_Z27gpu_shared_matrix_transposePA3000_iPA1000_i)
        /*002c*/ 	.word	0x00000000


	//----- nvinfo : EIATTR_MIN_STACK_SIZE
	.align		4
.L_10:
        /*0030*/ 	.byte	0x04, 0x12
        /*0032*/ 	.short	(.L_12 - .L_11)
	.align		4
.L_11:
        /*0034*/ 	.word	index@(_Z27gpu_shared_matrix_transposePA3000_iPA1000_i)
        /*0038*/ 	.word	0x00000000


	//----- nvinfo : EIATTR_MIN_STACK_SIZE
	.align		4
.L_12:
        /*003c*/ 	.byte	0x04, 0x12
        /*003e*/ 	.short	(.L_14 - .L_13)
	.align		4
.L_13:
        /*0040*/ 	.word	index@(_Z20gpu_matrix_transposePA3000_iPA1000_i)
        /*0044*/ 	.word	0x00000000
.L_14:


//--------------------- .nv.compat                --------------------------
	.section	.nv.compat,"",@"SHT_CUDA_COMPAT_INFO"
	.align	4
        /*0000*/ 	.byte	0x02, 0x09, 0x00, 0x00, 0x02, 0x02, 0x01, 0x00, 0x02, 0x05, 0x05, 0x00, 0x03, 0x07, 0x01, 0x01
        /*0010*/ 	.byte	0x02, 0x03, 0x00, 0x00, 0x02, 0x06, 0x01, 0x00, 0x04, 0x0b, 0x08, 0x00, 0x09, 0x00, 0x00, 0x00
        /*0020*/ 	.byte	0x00, 0x00, 0x00, 0x00


//--------------------- .nv.info._Z27gpu_shared_matrix_transposePA3000_iPA1000_i --------------------------
	.section	.nv.info._Z27gpu_shared_matrix_transposePA3000_iPA1000_i,"",@"SHT_CUDA_INFO"
	.sectionflags	@""
	.align	4


	//----- nvinfo : EIATTR_CUDA_API_VERSION
	.align		4
        /*0000*/ 	.byte	0x04, 0x37
        /*0002*/ 	.short	(.L_16 - .L_15)
.L_15:
        /*0004*/ 	.word	0x00000082


	//----- nvinfo : EIATTR_KPARAM_INFO
	.align		4
.L_16:
        /*0008*/ 	.byte	0x04, 0x17
        /*000a*/ 	.short	(.L_18 - .L_17)
.L_17:
        /*000c*/ 	.word	0x00000000
        /*0010*/ 	.short	0x0001
        /*0012*/ 	.short	0x0008
        /*0014*/ 	.byte	0x00, 0xf5, 0x21, 0x00


	//----- nvinfo : EIATTR_KPARAM_INFO
	.align		4
.L_18:
        /*0018*/ 	.byte	0x04, 0x17
        /*001a*/ 	.short	(.L_20 - .L_19)
.L_19:
        /*001c*/ 	.word	0x00000000
        /*0020*/ 	.short	0x0000
        /*0022*/ 	.short	0x0000
        /*0024*/ 	.byte	0x00, 0xf5, 0x21, 0x00


	//----- nvinfo : EIATTR_SPARSE_MMA_MASK
	.align		4
.L_20:
        /*0028*/ 	.byte	0x03, 0x50
        /*002a*/ 	.short	0x0000


	//----- nvinfo : EIATTR_MAXREG_COUNT
	.align		4
        /*002c*/ 	.byte	0x03, 0x1b
        /*002e*/ 	.short	0x00ff


	//----- nvinfo : EIATTR_NUM_BARRIERS
	.align		4
        /*0030*/ 	.byte	0x02, 0x4c
        /*0032*/ 	.byte	0x01
	.zero		1


	//----- nvinfo : EIATTR_MERCURY_ISA_VERSION
	.align		4
        /*0034*/ 	.byte	0x03, 0x5f
        /*0036*/ 	.short	0x0101


	//----- nvinfo : EIATTR_VRC_CTA_INIT_COUNT
	.align		4
        /*0038*/ 	.byte	0x02, 0x4a
	.zero		1
	.zero		1


	//----- nvinfo : EIATTR_EXIT_INSTR_OFFSETS
	.align		4
        /*003c*/ 	.byte	0x04, 0x1c
        /*003e*/ 	.short	(.L_22 - .L_21)


	//   ....[0]....
.L_21:
        /*0040*/ 	.word	0x000001d0


	//   ....[1]....
        /*0044*/ 	.word	0x00000280


	//----- nvinfo : EIATTR_CBANK_PARAM_SIZE
	.align		4
.L_22:
        /*0048*/ 	.byte	0x03, 0x19
        /*004a*/ 	.short	0x0010


	//----- nvinfo : EIATTR_PARAM_CBANK
	.align		4
        /*004c*/ 	.byte	0x04, 0x0a
        /*004e*/ 	.short	(.L_24 - .L_23)
	.align		4
.L_23:
        /*0050*/ 	.word	index@(.nv.constant0._Z27gpu_shared_matrix_transposePA3000_iPA1000_i)
        /*0054*/ 	.short	0x0380
        /*0056*/ 	.short	0x0010


	//----- nvinfo : EIATTR_SW_WAR
	.align		4
.L_24:
        /*0058*/ 	.byte	0x04, 0x36
        /*005a*/ 	.short	(.L_26 - .L_25)
.L_25:
        /*005c*/ 	.word	0x00000008
.L_26:


//--------------------- .nv.info._Z20gpu_matrix_transposePA3000_iPA1000_i --------------------------
	.section	.nv.info._Z20gpu_matrix_transposePA3000_iPA1000_i,"",@"SHT_CUDA_INFO"
	.sectionflags	@""
	.align	4


	//----- nvinfo : EIATTR_CUDA_API_VERSION
	.align		4
        /*0000*/ 	.byte	0x04, 0x37
        /*0002*/ 	.short	(.L_28 - .L_27)
.L_27:
        /*0004*/ 	.word	0x00000082


	//----- nvinfo : EIATTR_KPARAM_INFO
	.align		4
.L_28:
        /*0008*/ 	.byte	0x04, 0x17
        /*000a*/ 	.short	(.L_30 - .L_29)
.L_29:
        /*000c*/ 	.word	0x00000000
        /*0010*/ 	.short	0x0001
        /*0012*/ 	.short	0x0008
        /*0014*/ 	.byte	0x00, 0xf5, 0x21, 0x00


	//----- nvinfo : EIATTR_KPARAM_INFO
	.align		4
.L_30:
        /*0018*/ 	.byte	0x04, 0x17
        /*001a*/ 	.short	(.L_32 - .L_31)
.L_31:
        /*001c*/ 	.word	0x00000000
        /*0020*/ 	.short	0x0000
        /*0022*/ 	.short	0x0000
        /*0024*/ 	.byte	0x00, 0xf5, 0x21, 0x00


	//----- nvinfo : EIATTR_SPARSE_MMA_MASK
	.align		4
.L_32:
        /*0028*/ 	.byte	0x03, 0x50
        /*002a*/ 	.short	0x0000


	//----- nvinfo : EIATTR_MAXREG_COUNT
	.align		4
        /*002c*/ 	.byte	0x03, 0x1b
        /*002e*/ 	.short	0x00ff


	//----- nvinfo : EIATTR_MERCURY_ISA_VERSION
	.align		4
        /*0030*/ 	.byte	0x03, 0x5f
        /*0032*/ 	.short	0x0101


	//----- nvinfo : EIATTR_VRC_CTA_INIT_COUNT
	.align		4
        /*0034*/ 	.byte	0x02, 0x4a
	.zero		1
	.zero		1


	//----- nvinfo : EIATTR_EXIT_INSTR_OFFSETS
	.align		4
        /*0038*/ 	.byte	0x04, 0x1c
        /*003a*/ 	.short	(.L_34 - .L_33)


	//   ....[0]....
.L_33:
        /*003c*/ 	.word	0x000000b0


	//   ....[1]....
        /*0040*/ 	.word	0x00000150


	//----- nvinfo : EIATTR_CBANK_PARAM_SIZE
	.align		4
.L_34:
        /*0044*/ 	.byte	0x03, 0x19
        /*0046*/ 	.short	0x0010


	//----- nvinfo : EIATTR_PARAM_CBANK
	.align		4
        /*0048*/ 	.byte	0x04, 0x0a
        /*004a*/ 	.short	(.L_36 - .L_35)
	.align		4
.L_35:
        /*004c*/ 	.word	index@(.nv.constant0._Z20gpu_matrix_transposePA3000_iPA1000_i)
        /*0050*/ 	.short	0x0380
        /*0052*/ 	.short	0x0010


	//----- nvinfo : EIATTR_SW_WAR
	.align		4
.L_36:
        /*0054*/ 	.byte	0x04, 0x36
        /*0056*/ 	.short	(.L_38 - .L_37)
.L_37:
        /*0058*/ 	.word	0x00000008
.L_38:


//--------------------- .nv.callgraph             --------------------------
	.section	.nv.callgraph,"",@"SHT_CUDA_CALLGRAPH"
	.align	4
	.sectionentsize	8
	.align		4
        /*0000*/ 	.word	0x00000000
	.align		4
        /*0004*/ 	.word	0xffffffff
	.align		4
        /*0008*/ 	.word	0x00000000
	.align		4
        /*000c*/ 	.word	0xfffffffe
	.align		4
        /*0010*/ 	.word	0x00000000
	.align		4
        /*0014*/ 	.word	0xfffffffd
	.align		4
        /*0018*/ 	.word	0x00000000
	.align		4
        /*001c*/ 	.word	0xfffffffc


//--------------------- .nv.constant4             --------------------------
	.section	.nv.constant4,"a",@progbits
	.align	8
	.align		8
.nv.constant4:
        /*0000*/ 	.dword	matrix
	.align		8
        /*0008*/ 	.dword	gpu_result
	.align		8
        /*0010*/ 	.dword	cpu_result


//--------------------- .text._Z27gpu_shared_matrix_transposePA3000_iPA1000_i --------------------------
	.section	.text._Z27gpu_shared_matrix_transposePA3000_iPA1000_i,"ax",@progbits
	.align	128
        .global         _Z27gpu_shared_matrix_transposePA3000_iPA1000_i
        .type           _Z27gpu_shared_matrix_transposePA3000_iPA1000_i,@function
        .size           _Z27gpu_shared_matrix_transposePA3000_iPA1000_i,(.L_x_2 - _Z27gpu_shared_matrix_transposePA3000_iPA1000_i)
        .other          _Z27gpu_shared_matrix_transposePA3000_iPA1000_i,@"STO_CUDA_ENTRY STV_DEFAULT"
_Z27gpu_shared_matrix_transposePA3000_iPA1000_i:
.text._Z27gpu_shared_matrix_transposePA3000_iPA1000_i:
[----:B------:R-:W-:Y:S01]  /*0000*/  LDC R1, c[0x0][0x37c] ;  /* 0x0000df00ff017b82 */ /* 0x000fe20000000800 */
[----:B------:R-:W0:Y:S07]  /*0010*/  S2R R11, SR_TID.Y ;  /* 0x00000000000b7919 */ /* 0x000e2e0000002200 */
[----:B------:R-:W1:Y:S01]  /*0020*/  S2UR UR5, SR_CTAID.Y ;  /* 0x00000000000579c3 */ /* 0x000e620000002600 */
[----:B------:R-:W1:Y:S01]  /*0030*/  LDCU UR4, c[0x0][0x364] ;  /* 0x00006c80ff0477ac */ /* 0x000e620008000800 */
[----:B------:R-:W2:Y:S01]  /*0040*/  S2R R13, SR_TID.X ;  /* 0x00000000000d7919 */ /* 0x000ea20000002100 */
[----:B------:R-:W3:Y:S05]  /*0050*/  LDCU UR6, c[0x0][0x360] ;  /* 0x00006c00ff0677ac */ /* 0x000eea0008000800 */
[----:B------:R-:W3:Y:S01]  /*0060*/  S2UR UR7, SR_CTAID.X ;  /* 0x00000000000779c3 */ /* 0x000ee20000002500 */
[----:B-1----:R-:W-:-:S06]  /*0070*/  UIMAD UR4, UR4, UR5, URZ ;  /* 0x00000005040472a4 */ /* 0x002fcc000f8e02ff */
[----:B0-----:R-:W-:Y:S01]  /*0080*/  VIADD R5, R11, UR4 ;  /* 0x000000040b057c36 */ /* 0x001fe20008000000 */
[----:B---3--:R-:W-:Y:S01]  /*0090*/  UIMAD UR5, UR6, UR7, URZ ;  /* 0x00000007060572a4 */ /* 0x008fe2000f8e02ff */
[----:B------:R-:W0:Y:S03]  /*00a0*/  LDCU.64 UR6, c[0x0][0x358] ;  /* 0x00006b00ff0677ac */ /* 0x000e260008000a00 */
[----:B------:R-:W-:Y:S02]  /*00b0*/  ISETP.GT.U32.AND P0, PT, R5, 0x3e7, PT ;  /* 0x000003e70500780c */ /* 0x000fe40003f04070 */
[----:B--2---:R-:W-:-:S05]  /*00c0*/  VIADD R7, R13, UR5 ;  /* 0x000000050d077c36 */ /* 0x004fca0008000000 */
[----:B------:R-:W-:-:S13]  /*00d0*/  ISETP.GT.OR P0, PT, R7, 0xbb7, P0 ;  /* 0x00000bb70700780c */ /* 0x000fda0000704670 */
[----:B------:R-:W1:Y:S02]  /*00e0*/  @!P0 LDC.64 R2, c[0x0][0x380] ;  /* 0x0000e000ff028b82 */ /* 0x000e640000000a00 */
[----:B-1----:R-:W-:-:S04]  /*00f0*/  @!P0 IMAD.WIDE.U32 R2, R5, 0x2ee0, R2 ;  /* 0x00002ee005028825 */ /* 0x002fc800078e0002 */
[----:B------:R-:W-:-:S06]  /*0100*/  @!P0 IMAD.WIDE R2, R7, 0x4, R2 ;  /* 0x0000000407028825 */ /* 0x000fcc00078e0202 */
[----:B0-----:R-:W2:Y:S01]  /*0110*/  @!P0 LDG.E R2, desc[UR6][R2.64] ;  /* 0x0000000602028981 */ /* 0x001ea2000c1e1900 */
[----:B------:R-:W-:Y:S01]  /*0120*/  @!P0 MOV R0, 0x400 ;  /* 0x0000040000008802 */ /* 0x000fe20000000f00 */
[----:B------:R-:W-:Y:S01]  /*0130*/  VIADD R7, R13, UR4 ;  /* 0x000000040d077c36 */ /* 0x000fe20008000000 */
[----:B------:R-:W-:Y:S01]  /*0140*/  IADD3 R9, PT, PT, R11, UR5, RZ ;  /* 0x000000050b097c10 */ /* 0x000fe2000fffe0ff */
[----:B------:R-:W0:Y:S03]  /*0150*/  @!P0 S2R R5, SR_CgaCtaId ;  /* 0x0000000000058919 */ /* 0x000e260000008800 */
[----:B------:R-:W-:-:S04]  /*0160*/  ISETP.GT.AND P1, PT, R9, 0xbb7, PT ;  /* 0x00000bb70900780c */ /* 0x000fc80003f24270 */
[----:B------:R-:W-:Y:S02]  /*0170*/  ISETP.GT.U32.OR P1, PT, R7, 0x3e7, P1 ;  /* 0x000003e70700780c */ /* 0x000fe40000f24470 */
[----:B0-----:R-:W-:-:S05]  /*0180*/  @!P0 LEA R0, R5, R0, 0x18 ;  /* 0x0000000005008211 */ /* 0x001fca00078ec0ff */
[----:B------:R-:W-:-:S05]  /*0190*/  @!P0 IMAD R0, R11, 0x84, R0 ;  /* 0x000000840b008824 */ /* 0x000fca00078e0200 */
[----:B------:R-:W-:-:S05]  /*01a0*/  @!P0 LEA R5, R13, R0, 0x2 ;  /* 0x000000000d058211 */ /* 0x000fca00078e10ff */
[----:B--2---:R0:W-:Y:S01]  /*01b0*/  @!P0 STS [R5], R2 ;  /* 0x0000000205008388 */ /* 0x0041e20000000800 */
[----:B------:R-:W-:Y:S06]  /*01c0*/  BAR.SYNC.DEFER_BLOCKING 0x0 ;  /* 0x0000000000007b1d */ /* 0x000fec0000010000 */
[----:B------:R-:W-:Y:S05]  /*01d0*/  @P1 EXIT ;  /* 0x000000000000194d */ /* 0x000fea0003800000 */
[----:B------:R-:W1:Y:S01]  /*01e0*/  S2R R3, SR_CgaCtaId ;  /* 0x0000000000037919 */ /* 0x000e620000008800 */
[----:B------:R-:W-:-:S04]  /*01f0*/  MOV R0, 0x400 ;  /* 0x0000040000007802 */ /* 0x000fc80000000f00 */
[----:B-1----:R-:W-:Y:S02]  /*0200*/  LEA R0, R3, R0, 0x18 ;  /* 0x0000000003007211 */ /* 0x002fe400078ec0ff */
[----:B0-----:R-:W0:Y:S03]  /*0210*/  LDC.64 R2, c[0x0][0x388] ;  /* 0x0000e200ff027b82 */ /* 0x001e260000000a00 */
[----:B------:R-:W-:-:S04]  /*0220*/  IMAD R0, R13, 0x84, R0 ;  /* 0x000000840d007824 */ /* 0x000fc800078e0200 */
[----:B------:R-:W-:-:S05]  /*0230*/  IMAD R0, R11, 0x4, R0 ;  /* 0x000000040b007824 */ /* 0x000fca00078e0200 */
[----:B------:R-:W1:Y:S01]  /*0240*/  LDS R5, [R0] ;  /* 0x0000000000057984 */ /* 0x000e620000000800 */
[----:B0-----:R-:W-:-:S04]  /*0250*/  IMAD.WIDE R2, R9, 0xfa0, R2 ;  /* 0x00000fa009027825 */ /* 0x001fc800078e0202 */
[----:B------:R-:W-:-:S05]  /*0260*/  IMAD.WIDE.U32 R2, R7, 0x4, R2 ;  /* 0x0000000407027825 */ /* 0x000fca00078e0002 */
[----:B-1----:R-:W-:Y:S01]  /*0270*/  STG.E desc[UR6][R2.64], R5 ;  /* 0x0000000502007986 */ /* 0x002fe2000c101906 */
[----:B------:R-:W-:Y:S05]  /*0280*/  EXIT ;  /* 0x000000000000794d */ /* 0x000fea0003800000 */
.L_x_0:
[----:B------:R-:W-:-:S00]  /*0290*/  BRA `(.L_x_0) ;  /* 0xfffffffc00fc7947 */ /* 0x000fc0000383ffff */
[----:B------:R-:W-:-:S00]  /*02a0*/  NOP ;  /* 0x0000000000007918 */ /* 0x000fc00000000000 */
        /* <DEDUP_REMOVED lines=13> */
.L_x_2:


//--------------------- .text._Z20gpu_matrix_transposePA3000_iPA1000_i --------------------------
	.section	.text._Z20gpu_matrix_transposePA3000_iPA1000_i,"ax",@progbits
	.align	128
        .global         _Z20gpu_matrix_transposePA3000_iPA1000_i
        .type           _Z20gpu_matrix_transposePA3000_iPA1000_i,@function
        .size           _Z20gpu_matrix_transposePA3000_iPA1000_i,(.L_x_3 - _Z20gpu_matrix_transposePA3000_iPA1000_i)
        .other          _Z20gpu_matrix_transposePA3000_iPA1000_i,@"STO_CUDA_ENTRY STV_DEFAULT"
_Z20gpu_matrix_transposePA3000_iPA1000_i:
.text._Z20gpu_matrix_transposePA3000_iPA1000_i:
[----:B------:R-:W-:Y:S01]  /*0000*/  LDC R1, c[0x0][0x37c] ;  /* 0x0000df00ff017b82 */ /* 0x000fe20000000800 */
[----:B------:R-:W0:Y:S01]  /*0010*/  S2R R9, SR_TID.Y ;  /* 0x0000000000097919 */ /* 0x000e220000002200 */
[----:B------:R-:W1:Y:S01]  /*0020*/  LDCU UR4, c[0x0][0x360] ;  /* 0x00006c00ff0477ac */ /* 0x000e620008000800 */
[----:B------:R-:W0:Y:S01]  /*0030*/  S2R R2, SR_CTAID.Y ;  /* 0x0000000000027919 */ /* 0x000e220000002600 */
[----:B------:R-:W0:Y:S01]  /*0040*/  LDCU UR5, c[0x0][0x364] ;  /* 0x00006c80ff0577ac */ /* 0x000e220008000800 */
[----:B------:R-:W1:Y:S01]  /*0050*/  S2R R7, SR_TID.X ;  /* 0x0000000000077919 */ /* 0x000e620000002100 */
[----:B------:R-:W1:Y:S01]  /*0060*/  S2R R0, SR_CTAID.X ;  /* 0x0000000000007919 */ /* 0x000e620000002500 */
[----:B0-----:R-:W-:-:S05]  /*0070*/  IMAD R9, R2, UR5, R9 ;  /* 0x0000000502097c24 */ /* 0x001fca000f8e0209 */
[----:B------:R-:W-:Y:S01]  /*0080*/  ISETP.GT.U32.AND P0, PT, R9, 0x3e7, PT ;  /* 0x000003e70900780c */ /* 0x000fe20003f04070 */
[----:B-1----:R-:W-:-:S05]  /*0090*/  IMAD R7, R0, UR4, R7 ;  /* 0x0000000400077c24 */ /* 0x002fca000f8e0207 */
[----:B------:R-:W-:-:S13]  /*00a0*/  ISETP.GT.OR P0, PT, R7, 0xbb7, P0 ;  /* 0x00000bb70700780c */ /* 0x000fda0000704670 */
[----:B------:R-:W-:Y:S05]  /*00b0*/  @P0 EXIT ;  /* 0x000000000000094d */ /* 0x000fea0003800000 */
[----:B------:R-:W0:Y:S01]  /*00c0*/  LDC.64 R2, c[0x0][0x380] ;  /* 0x0000e000ff027b82 */ /* 0x000e220000000a00 */
[----:B------:R-:W1:Y:S07]  /*00d0*/  LDCU.64 UR4, c[0x0][0x358] ;  /* 0x00006b00ff0477ac */ /* 0x000e6e0008000a00 */
[----:B------:R-:W2:Y:S01]  /*00e0*/  LDC.64 R4, c[0x0][0x388] ;  /* 0x0000e200ff047b82 */ /* 0x000ea20000000a00 */
[----:B0-----:R-:W-:-:S04]  /*00f0*/  IMAD.WIDE.U32 R2, R9, 0x2ee0, R2 ;  /* 0x00002ee009027825 */ /* 0x001fc800078e0002 */
[----:B------:R-:W-:-:S06]  /*0100*/  IMAD.WIDE R2, R7, 0x4, R2 ;  /* 0x0000000407027825 */ /* 0x000fcc00078e0202 */
[----:B-1----:R-:W3:Y:S01]  /*0110*/  LDG.E R3, desc[UR4][R2.64] ;  /* 0x0000000402037981 */ /* 0x002ee2000c1e1900 */
[----:B--2---:R-:W-:-:S04]  /*0120*/  IMAD.WIDE R4, R7, 0xfa0, R4 ;  /* 0x00000fa007047825 */ /* 0x004fc800078e0204 */
[----:B------:R-:W-:-:S05]  /*0130*/  IMAD.WIDE.U32 R4, R9, 0x4, R4 ;  /* 0x0000000409047825 */ /* 0x000fca00078e0004 */
[----:B---3--:R-:W-:Y:S01]  /*0140*/  STG.E desc[UR4][R4.64], R3 ;  /* 0x0000000304007986 */ /* 0x008fe2000c101904 */
[----:B------:R-:W-:Y:S05]  /*0150*/  EXIT ;  /* 0x000000000000794d */ /* 0x000fea0003800000 */
.L_x_1:
        /* <DEDUP_REMOVED lines=10> */
.L_x_3:


//--------------------- .nv.shared._Z27gpu_shared_matrix_transposePA3000_iPA1000_i --------------------------
	.section	.nv.shared._Z27gpu_shared_matrix_transposePA3000_iPA1000_i,"aw",@nobits
	.sectionflags	@""
	.align	4
.nv.shared._Z27gpu_shared_matrix_transposePA3000_iPA1000_i:
	.zero		5380


//--------------------- .nv.shared.reserved.0     --------------------------
	.section	.nv.shared.reserved.0,"aw",@nobits
	.weak		__nv_reservedSMEM_offset_0_alias
	.size		__nv_reservedSMEM_offset_0_alias, 0, 64
	.other		__nv_reservedSMEM_offset_0_alias,@"STO_CUDA_RESERVED_SHARED STV_DEFAULT"
__nv_reservedSMEM_offset_0_alias:
	.zero		0
	.zero		64


//--------------------- .nv.global                --------------------------
	.section	.nv.global,"aw",@nobits
	.align	4
.nv.global:
	.type		cpu_result,@object
	.size		cpu_result,(matrix - cpu_result)
	.other		cpu_result,@"STV_DEFAULT STO_CUDA_MANAGED"
cpu_result:
	.zero		12000000
	.type		matrix,@object
	.size		matrix,(gpu_result - matrix)
	.other		matrix,@"STV_DEFAULT STO_CUDA_MANAGED"
matrix:
	.zero		12000000
	.type		gpu_result,@object
	.size		gpu_result,(.L_1 - gpu_result)
	.other		gpu_result,@"STV_DEFAULT STO_CUDA_MANAGED"
gpu_result:
	.zero		12000000
.L_1:


//--------------------- .nv.constant0._Z27gpu_shared_matrix_transposePA3000_iPA1000_i --------------------------
	.section	.nv.constant0._Z27gpu_shared_matrix_transposePA3000_iPA1000_i,"a",@progbits
	.sectionflags	@""
	.align	4
.nv.constant0._Z27gpu_shared_matrix_transposePA3000_iPA1000_i:
	.zero		912


//--------------------- .nv.constant0._Z20gpu_matrix_transposePA3000_iPA1000_i --------------------------
	.section	.nv.constant0._Z20gpu_matrix_transposePA3000_iPA1000_i,"a",@progbits
	.sectionflags	@""
	.align	4
.nv.constant0._Z20gpu_matrix_transposePA3000_iPA1000_i:
	.zero		912


//--------------------- SYMBOLS --------------------------

	.type		.nv.reservedSmem.offset0,@object
	.size		.nv.reservedSmem.offset0,0x4
	.type		.nv.reservedSmem.cap,@object
	.size		.nv.reservedSmem.cap,0x4
